//
// Generated by NVIDIA NVVM Compiler
//
// Compiler Build ID: CL-36424714
// Cuda compilation tools, release 13.0, V13.0.88
// Based on NVVM 20.0.0
//

.version 9.0
.target sm_100
.address_size 64

	// .globl	_Z4testv

.visible .entry _Z4testv()
{


	ret;

}
	// .globl	_Z9addKernelPiPKiS1_
.visible .entry _Z9addKernelPiPKiS1_(
	.param .u64 .ptr .align 1 _Z9addKernelPiPKiS1__param_0,
	.param .u64 .ptr .align 1 _Z9addKernelPiPKiS1__param_1,
	.param .u64 .ptr .align 1 _Z9addKernelPiPKiS1__param_2
)
{
	.reg .b32 	%r<5>;
	.reg .b64 	%rd<11>;

	ld.param.u64 	%rd1, [_Z9addKernelPiPKiS1__param_0];
	ld.param.u64 	%rd2, [_Z9addKernelPiPKiS1__param_1];
	ld.param.u64 	%rd3, [_Z9addKernelPiPKiS1__param_2];
	cvta.to.global.u64 	%rd4, %rd2;
	cvta.to.global.u64 	%rd5, %rd3;
	cvta.to.global.u64 	%rd6, %rd1;
	mov.u32 	%r1, %tid.x;
	mul.wide.u32 	%rd7, %r1, 4;
	add.s64 	%rd8, %rd4, %rd7;
	ld.global.u32 	%r2, [%rd8];
	add.s64 	%rd9, %rd5, %rd7;
	ld.global.u32 	%r3, [%rd9];
	add.s32 	%r4, %r3, %r2;
	add.s64 	%rd10, %rd6, %rd7;
	st.global.u32 	[%rd10], %r4;
	ret;

}


// ===== COMPILED SASS (sm_100) =====

	.target	sm_100

	.elftype	@"ET_EXEC"


//--------------------- .note.nv.tkinfo           --------------------------
	.section	.note.nv.tkinfo,"",@"SHT_NOTE"
	.sectionflags	@"SHF_NOTE_NV_TKINFO"
	.tkinfo
        /*0018*/ 	.word	0x00000002
        /*0030*/ 	.string	""
        /*0030*/ 	.string	"ptxas"
        /*0030*/ 	.string	"Cuda compilation tools, release 13.0, V13.0.88"
        /*0030*/ 	.string	"Build cuda_13.0.r13.0/compiler.36424714_0"
        /*0030*/ 	.string	"-arch sm_100 -m 64 "



//--------------------- .note.nv.cuinfo           --------------------------
	.section	.note.nv.cuinfo,"",@"SHT_NOTE"
	.sectionflags	@"SHF_NOTE_NV_CUINFO"
        /*0018*/ 	.short	0x0002
        /*001a*/ 	.short	0x0064
        /*001c*/ 	.short	0x0082
	.zero		2


//--------------------- .nv.info                  --------------------------
	.section	.nv.info,"",@"SHT_CUDA_INFO"
	.align	4


	//----- nvinfo : EIATTR_REGCOUNT
	.align		4
        /*0000*/ 	.byte	0x04, 0x2f
        /*0002*/ 	.short	(.L_1 - .L_0)
	.align		4
.L_0:
        /*0004*/ 	.word	index@(_Z4testv)
        /*0008*/ 	.word	0x00000004


	//----- nvinfo : EIATTR_FRAME_SIZE
	.align		4
.L_1:
        /*000c*/ 	.byte	0x04, 0x11
        /*000e*/ 	.short	(.L_3 - .L_2)
	.align		4
.L_2:
        /*0010*/ 	.word	index@(_Z4testv)
        /*0014*/ 	.word	0x00000000


	//----- nvinfo : EIATTR_REGCOUNT
	.align		4
.L_3:
        /*0018*/ 	.byte	0x04, 0x2f
        /*001a*/ 	.short	(.L_5 - .L_4)
	.align		4
.L_4:
        /*001c*/ 	.word	index@(_Z9addKernelPiPKiS1_)
        /*0020*/ 	.word	0x0000000c


	//----- nvinfo : EIATTR_FRAME_SIZE
	.align		4
.L_5:
        /*0024*/ 	.byte	0x04, 0x11
        /*0026*/ 	.short	(.L_7 - .L_6)
	.align		4
.L_6:
        /*0028*/ 	.word	index@(_Z9addKernelPiPKiS1_)
        /*002c*/ 	.word	0x00000000


	//----- nvinfo : EIATTR_MIN_STACK_SIZE
	.align		4
.L_7:
        /*0030*/ 	.byte	0x04, 0x12
        /*0032*/ 	.short	(.L_9 - .L_8)
	.align		4
.L_8:
        /*0034*/ 	.word	index@(_Z9addKernelPiPKiS1_)
        /*0038*/ 	.word	0x00000000


	//----- nvinfo : EIATTR_MIN_STACK_SIZE
	.align		4
.L_9:
        /*003c*/ 	.byte	0x04, 0x12
        /*003e*/ 	.short	(.L_11 - .L_10)
	.align		4
.L_10:
        /*0040*/ 	.word	index@(_Z4testv)
        /*0044*/ 	.word	0x00000000
.L_11:


//--------------------- .nv.compat                --------------------------
	.section	.nv.compat,"",@"SHT_CUDA_COMPAT_INFO"
	.align	4
        /*0000*/ 	.byte	0x02, 0x09, 0x00, 0x00, 0x02, 0x02, 0x01, 0x00, 0x02, 0x05, 0x05, 0x00, 0x03, 0x07, 0x01, 0x01
        /*0010*/ 	.byte	0x02, 0x03, 0x00, 0x00, 0x02, 0x06, 0x01, 0x00, 0x04, 0x0b, 0x08, 0x00, 0x09, 0x00, 0x00, 0x00
        /*0020*/ 	.byte	0x00, 0x00, 0x00, 0x00


//--------------------- .nv.info._Z9addKernelPiPKiS1_ --------------------------
	.section	.nv.info._Z9addKernelPiPKiS1_,"",@"SHT_CUDA_INFO"
	.sectionflags	@""
	.align	4


	//----- nvinfo : EIATTR_CUDA_API_VERSION
	.align		4
        /*0000*/ 	.byte	0x04, 0x37
        /*0002*/ 	.short	(.L_13 - .L_12)
.L_12:
        /*0004*/ 	.word	0x00000082


	//----- nvinfo : EIATTR_KPARAM_INFO
	.align		4
.L_13:
        /*0008*/ 	.byte	0x04, 0x17
        /*000a*/ 	.short	(.L_15 - .L_14)
.L_14:
        /*000c*/ 	.word	0x00000000
        /*0010*/ 	.short	0x0002
        /*0012*/ 	.short	0x0010
        /*0014*/ 	.byte	0x00, 0xf5, 0x21, 0x00


	//----- nvinfo : EIATTR_KPARAM_INFO
	.align		4
.L_15:
        /*0018*/ 	.byte	0x04, 0x17
        /*001a*/ 	.short	(.L_17 - .L_16)
.L_16:
        /*001c*/ 	.word	0x00000000
        /*0020*/ 	.short	0x0001
        /*0022*/ 	.short	0x0008
        /*0024*/ 	.byte	0x00, 0xf5, 0x21, 0x00


	//----- nvinfo : EIATTR_KPARAM_INFO
	.align		4
.L_17:
        /*0028*/ 	.byte	0x04, 0x17
        /*002a*/ 	.short	(.L_19 - .L_18)
.L_18:
        /*002c*/ 	.word	0x00000000
        /*0030*/ 	.short	0x0000
        /*0032*/ 	.short	0x0000
        /*0034*/ 	.byte	0x00, 0xf5, 0x21, 0x00


	//----- nvinfo : EIATTR_SPARSE_MMA_MASK
	.align		4
.L_19:
        /*0038*/ 	.byte	0x03, 0x50
        /*003a*/ 	.short	0x0000


	//----- nvinfo : EIATTR_MAXREG_COUNT
	.align		4
        /*003c*/ 	.byte	0x03, 0x1b
        /*003e*/ 	.short	0x00ff


	//----- nvinfo : EIATTR_MERCURY_ISA_VERSION
	.align		4
        /*0040*/ 	.byte	0x03, 0x5f
        /*0042*/ 	.short	0x0101


	//----- nvinfo : EIATTR_VRC_CTA_INIT_COUNT
	.align		4
        /*0044*/ 	.byte	0x02, 0x4a
	.zero		1
	.zero		1


	//----- nvinfo : EIATTR_EXIT_INSTR_OFFSETS
	.align		4
        /*0048*/ 	.byte	0x04, 0x1c
        /*004a*/ 	.short	(.L_21 - .L_20)


	//   ....[0]....
.L_20:
        /*004c*/ 	.word	0x000000d0


	//----- nvinfo : EIATTR_CBANK_PARAM_SIZE
	.align		4
.L_21:
        /*0050*/ 	.byte	0x03, 0x19
        /*0052*/ 	.short	0x0018


	//----- nvinfo : EIATTR_PARAM_CBANK
	.align		4
        /*0054*/ 	.byte	0x04, 0x0a
        /*0056*/ 	.short	(.L_23 - .L_22)
	.align		4
.L_22:
        /*0058*/ 	.word	index@(.nv.constant0._Z9addKernelPiPKiS1_)
        /*005c*/ 	.short	0x0380
        /*005e*/ 	.short	0x0018


	//----- nvinfo : EIATTR_SW_WAR
	.align		4
.L_23:
        /*0060*/ 	.byte	0x04, 0x36
        /*0062*/ 	.short	(.L_25 - .L_24)
.L_24:
        /*0064*/ 	.word	0x00000008
.L_25:


//--------------------- .nv.info._Z4testv         --------------------------
	.section	.nv.info._Z4testv,"",@"SHT_CUDA_INFO"
	.sectionflags	@""
	.align	4


	//----- nvinfo : EIATTR_CUDA_API_VERSION
	.align		4
        /*0000*/ 	.byte	0x04, 0x37
        /*0002*/ 	.short	(.L_27 - .L_26)
.L_26:
        /*0004*/ 	.word	0x00000082


	//----- nvinfo : EIATTR_SPARSE_MMA_MASK
	.align		4
.L_27:
        /*0008*/ 	.byte	0x03, 0x50
        /*000a*/ 	.short	0x0000


	//----- nvinfo : EIATTR_MAXREG_COUNT
	.align		4
        /*000c*/ 	.byte	0x03, 0x1b
        /*000e*/ 	.short	0x00ff


	//----- nvinfo : EIATTR_MERCURY_ISA_VERSION
	.align		4
        /*0010*/ 	.byte	0x03, 0x5f
        /*0012*/ 	.short	0x0101


	//----- nvinfo : EIATTR_VRC_CTA_INIT_COUNT
	.align		4
        /*0014*/ 	.byte	0x02, 0x4a
	.zero		1
	.zero		1


	//----- nvinfo : EIATTR_EXIT_INSTR_OFFSETS
	.align		4
        /*0018*/ 	.byte	0x04, 0x1c
        /*001a*/ 	.short	(.L_29 - .L_28)


	//   ....[0]....
.L_28:
        /*001c*/ 	.word	0x00000010


	//----- nvinfo : EIATTR_SW_WAR
	.align		4
.L_29:
        /*0020*/ 	.byte	0x04, 0x36
        /*0022*/ 	.short	(.L_31 - .L_30)
.L_30:
        /*0024*/ 	.word	0x00000008
.L_31:


//--------------------- .nv.callgraph             --------------------------
	.section	.nv.callgraph,"",@"SHT_CUDA_CALLGRAPH"
	.align	4
	.sectionentsize	8
	.align		4
        /*0000*/ 	.word	0x00000000
	.align		4
        /*0004*/ 	.word	0xffffffff
	.align		4
        /*0008*/ 	.word	0x00000000
	.align		4
        /*000c*/ 	.word	0xfffffffe
	.align		4
        /*0010*/ 	.word	0x00000000
	.align		4
        /*0014*/ 	.word	0xfffffffd
	.align		4
        /*0018*/ 	.word	0x00000000
	.align		4
        /*001c*/ 	.word	0xfffffffc


//--------------------- .text._Z9addKernelPiPKiS1_ --------------------------
	.section	.text._Z9addKernelPiPKiS1_,"ax",@progbits
	.align	128
        .global         _Z9addKernelPiPKiS1_
        .type           _Z9addKernelPiPKiS1_,@function
        .size           _Z9addKernelPiPKiS1_,(.L_x_2 - _Z9addKernelPiPKiS1_)
        .other          _Z9addKernelPiPKiS1_,@"STO_CUDA_ENTRY STV_DEFAULT"
_Z9addKernelPiPKiS1_:
.text._Z9addKernelPiPKiS1_:
[----:B------:R-:W-:Y:S01]  /*0000*/  LDC R1, c[0x0][0x37c] ;  /* 0x0000df00ff017b82 */ /* 0x000fe20000000800 */
[----:B------:R-:W0:Y:S07]  /*0010*/  S2R R9, SR_TID.X ;  /* 0x0000000000097919 */ /* 0x000e2e0000002100 */
[----:B------:R-:W0:Y:S01]  /*0020*/  LDC.64 R2, c[0x0][0x388] ;  /* 0x0000e200ff027b82 */ /* 0x000e220000000a00 */
[----:B------:R-:W1:Y:S07]  /*0030*/  LDCU.64 UR4, c[0x0][0x358] ;  /* 0x00006b00ff0477ac */ /* 0x000e6e0008000a00 */
[----:B------:R-:W2:Y:S08]  /*0040*/  LDC.64 R4, c[0x0][0x390] ;  /* 0x0000e400ff047b82 */ /* 0x000eb00000000a00 */
[----:B------:R-:W3:Y:S01]  /*0050*/  LDC.64 R6, c[0x0][0x380] ;  /* 0x0000e000ff067b82 */ /* 0x000ee20000000a00 */
[----:B0-----:R-:W-:-:S04]  /*0060*/  IMAD.WIDE.U32 R2, R9, 0x4, R2 ;  /* 0x0000000409027825 */ /* 0x001fc800078e0002 */
[C---:B--2---:R-:W-:Y:S02]  /*0070*/  IMAD.WIDE.U32 R4, R9.reuse, 0x4, R4 ;  /* 0x0000000409047825 */ /* 0x044fe400078e0004 */
[----:B-1----:R-:W2:Y:S04]  /*0080*/  LDG.E R2, desc[UR4][R2.64] ;  /* 0x0000000402027981 */ /* 0x002ea8000c1e1900 */
[----:B------:R-:W2:Y:S01]  /*0090*/  LDG.E R5, desc[UR4][R4.64] ;  /* 0x0000000404057981 */ /* 0x000ea2000c1e1900 */
[----:B---3--:R-:W-:Y:S01]  /*00a0*/  IMAD.WIDE.U32 R6, R9, 0x4, R6 ;  /* 0x0000000409067825 */ /* 0x008fe200078e0006 */
[----:B--2---:R-:W-:-:S05]  /*00b0*/  IADD3 R9, PT, PT, R2, R5, RZ ;  /* 0x0000000502097210 */ /* 0x004fca0007ffe0ff */
[----:B------:R-:W-:Y:S01]  /*00c0*/  STG.E desc[UR4][R6.64], R9 ;  /* 0x0000000906007986 */ /* 0x000fe2000c101904 */
[----:B------:R-:W-:Y:S05]  /*00d0*/  EXIT ;  /* 0x000000000000794d */ /* 0x000fea0003800000 */
.L_x_0:
[----:B------:R-:W-:-:S00]  /*00e0*/  BRA `(.L_x_0) ;  /* 0xfffffffc00fc7947 */ /* 0x000fc0000383ffff */
[----:B------:R-:W-:-:S00]  /*00f0*/  NOP ;  /* 0x0000000000007918 */ /* 0x000fc00000000000 */
        /* <DEDUP_REMOVED lines=8> */
.L_x_2:


//--------------------- .text._Z4testv            --------------------------
	.section	.text._Z4testv,"ax",@progbits
	.align	128
        .global         _Z4testv
        .type           _Z4testv,@function
        .size           _Z4testv,(.L_x_3 - _Z4testv)
        .other          _Z4testv,@"STO_CUDA_ENTRY STV_DEFAULT"
_Z4testv:
.text._Z4testv:
[----:B------:R-:W-:Y:S01]  /*0000*/  LDC R1, c[0x0][0x37c] ;  /* 0x0000df00ff017b82 */ /* 0x000fe20000000800 */
[----:B------:R-:W-:Y:S05]  /*0010*/  EXIT ;  /* 0x000000000000794d */ /* 0x000fea0003800000 */
.L_x_1:
        /* <DEDUP_REMOVED lines=14> */
.L_x_3:


//--------------------- .nv.shared.reserved.0     --------------------------
	.section	.nv.shared.reserved.0,"aw",@nobits
	.weak		__nv_reservedSMEM_offset_0_alias
	.size		__nv_reservedSMEM_offset_0_alias, 0, 64
	.other		__nv_reservedSMEM_offset_0_alias,@"STO_CUDA_RESERVED_SHARED STV_DEFAULT"
__nv_reservedSMEM_offset_0_alias:
	.zero		0
	.zero		64


//--------------------- .nv.constant0._Z9addKernelPiPKiS1_ --------------------------
	.section	.nv.constant0._Z9addKernelPiPKiS1_,"a",@progbits
	.sectionflags	@""
	.align	4
.nv.constant0._Z9addKernelPiPKiS1_:
	.zero		920


//--------------------- .nv.constant0._Z4testv    --------------------------
	.section	.nv.constant0._Z4testv,"a",@progbits
	.sectionflags	@""
	.align	4
.nv.constant0._Z4testv:
	.zero		896


//--------------------- SYMBOLS --------------------------

	.type		.nv.reservedSmem.offset0,@object
	.size		.nv.reservedSmem.offset0,0x4
